	.headerflags	@"EF_CUDA_TEXMODE_UNIFIED EF_CUDA_64BIT_ADDRESS EF_CUDA_ACCELERATORS EF_CUDA_SM90 EF_CUDA_VIRTUAL_SM(EF_CUDA_SM90)"
	.elftype	@"ET_EXEC"


//--------------------- .nv.info                  --------------------------
	.section	.nv.info,"",@"SHT_CUDA_INFO"
	.align	4


	//----- nvinfo : EIATTR_REGCOUNT
	.align		4
        /*0000*/ 	.byte	0x04, 0x2f
        /*0002*/ 	.short	(.L_3 - .L_2)
	.align		4
.L_2:
        /*0004*/ 	.word	index@(triton_poi_fused__native_batch_norm_legit_no_training_silu_20)
        /*0008*/ 	.word	0x00000020


	//----- nvinfo : EIATTR_MIN_STACK_SIZE
	.align		4
.L_3:
        /*000c*/ 	.byte	0x04, 0x12
        /*000e*/ 	.short	(.L_5 - .L_4)
	.align		4
.L_4:
        /*0010*/ 	.word	index@(triton_poi_fused__native_batch_norm_legit_no_training_silu_20)
        /*0014*/ 	.word	0x00000000


	//----- nvinfo : EIATTR_FRAME_SIZE
	.align		4
.L_5:
        /*0018*/ 	.byte	0x04, 0x11
        /*001a*/ 	.short	(.L_7 - .L_6)
	.align		4
.L_6:
        /*001c*/ 	.word	index@(triton_poi_fused__native_batch_norm_legit_no_training_silu_20)
        /*0020*/ 	.word	0x00000000


	//----- nvinfo : EIATTR_MIN_STACK_SIZE
	.align		4
.L_7:
        /*0024*/ 	.byte	0x04, 0x12
        /*0026*/ 	.short	(.L_9 - .L_8)
	.align		4
.L_8:
        /*0028*/ 	.word	index@(triton_poi_fused__native_batch_norm_legit_no_training_silu_20)
        /*002c*/ 	.word	0x00000000
.L_9:


//--------------------- .nv.info.triton_poi_fused__native_batch_norm_legit_no_training_silu_20 --------------------------
	.section	.nv.info.triton_poi_fused__native_batch_norm_legit_no_training_silu_20,"",@"SHT_CUDA_INFO"
	.sectionflags	@""
	.align	4


	//----- nvinfo : EIATTR_CUDA_API_VERSION
	.align		4
        /*0000*/ 	.byte	0x04, 0x37
        /*0002*/ 	.short	(.L_11 - .L_10)
.L_10:
        /*0004*/ 	.word	0x0000007c


	//----- nvinfo : EIATTR_KPARAM_INFO
	.align		4
.L_11:
        /*0008*/ 	.byte	0x04, 0x17
        /*000a*/ 	.short	(.L_13 - .L_12)
.L_12:
        /*000c*/ 	.word	0x00000000
        /*0010*/ 	.short	0x0006
        /*0012*/ 	.short	0x0030
        /*0014*/ 	.byte	0x00, 0xf0, 0x11, 0x00


	//----- nvinfo : EIATTR_KPARAM_INFO
	.align		4
.L_13:
        /*0018*/ 	.byte	0x04, 0x17
        /*001a*/ 	.short	(.L_15 - .L_14)
.L_14:
        /*001c*/ 	.word	0x00000000
        /*0020*/ 	.short	0x0005
        /*0022*/ 	.short	0x0028
        /*0024*/ 	.byte	0x00, 0xf4, 0x21, 0x00


	//----- nvinfo : EIATTR_KPARAM_INFO
	.align		4
.L_15:
        /*0028*/ 	.byte	0x04, 0x17
        /*002a*/ 	.short	(.L_17 - .L_16)
.L_16:
        /*002c*/ 	.word	0x00000000
        /*0030*/ 	.short	0x0004
        /*0032*/ 	.short	0x0020
        /*0034*/ 	.byte	0x00, 0xf4, 0x21, 0x00


	//----- nvinfo : EIATTR_KPARAM_INFO
	.align		4
.L_17:
        /*0038*/ 	.byte	0x04, 0x17
        /*003a*/ 	.short	(.L_19 - .L_18)
.L_18:
        /*003c*/ 	.word	0x00000000
        /*0040*/ 	.short	0x0003
        /*0042*/ 	.short	0x0018
        /*0044*/ 	.byte	0x00, 0xf4, 0x21, 0x00


	//----- nvinfo : EIATTR_KPARAM_INFO
	.align		4
.L_19:
        /*0048*/ 	.byte	0x04, 0x17
        /*004a*/ 	.short	(.L_21 - .L_20)
.L_20:
        /*004c*/ 	.word	0x00000000
        /*0050*/ 	.short	0x0002
        /*0052*/ 	.short	0x0010
        /*0054*/ 	.byte	0x00, 0xf4, 0x21, 0x00


	//----- nvinfo : EIATTR_KPARAM_INFO
	.align		4
.L_21:
        /*0058*/ 	.byte	0x04, 0x17
        /*005a*/ 	.short	(.L_23 - .L_22)
.L_22:
        /*005c*/ 	.word	0x00000000
        /*0060*/ 	.short	0x0001
        /*0062*/ 	.short	0x0008
        /*0064*/ 	.byte	0x00, 0xf4, 0x21, 0x00


	//----- nvinfo : EIATTR_KPARAM_INFO
	.align		4
.L_23:
        /*0068*/ 	.byte	0x04, 0x17
        /*006a*/ 	.short	(.L_25 - .L_24)
.L_24:
        /*006c*/ 	.word	0x00000000
        /*0070*/ 	.short	0x0000
        /*0072*/ 	.short	0x0000
        /*0074*/ 	.byte	0x00, 0xf4, 0x21, 0x00


	//----- nvinfo : EIATTR_SPARSE_MMA_MASK
	.align		4
.L_25:
        /*0078*/ 	.byte	0x03, 0x50
        /*007a*/ 	.short	0x0000


	//----- nvinfo : EIATTR_MAXREG_COUNT
	.align		4
        /*007c*/ 	.byte	0x03, 0x1b
        /*007e*/ 	.short	0x00ff


	//----- nvinfo : EIATTR_EXIT_INSTR_OFFSETS
	.align		4
        /*0080*/ 	.byte	0x04, 0x1c
        /*0082*/ 	.short	(.L_27 - .L_26)


	//   ....[0]....
.L_26:
        /*0084*/ 	.word	0x00000c90


	//----- nvinfo : EIATTR_REQNTID
	.align		4
.L_27:
        /*0088*/ 	.byte	0x04, 0x10
        /*008a*/ 	.short	(.L_29 - .L_28)
.L_28:
        /*008c*/ 	.word	0x00000080
        /*0090*/ 	.word	0x00000001
        /*0094*/ 	.word	0x00000001


	//----- nvinfo : EIATTR_CBANK_PARAM_SIZE
	.align		4
.L_29:
        /*0098*/ 	.byte	0x03, 0x19
        /*009a*/ 	.short	0x0034


	//----- nvinfo : EIATTR_PARAM_CBANK
	.align		4
        /*009c*/ 	.byte	0x04, 0x0a
        /*009e*/ 	.short	(.L_31 - .L_30)
	.align		4
.L_30:
        /*00a0*/ 	.word	index@(.nv.constant0.triton_poi_fused__native_batch_norm_legit_no_training_silu_20)
        /*00a4*/ 	.short	0x0210
        /*00a6*/ 	.short	0x0034


	//----- nvinfo : EIATTR_SW_WAR
	.align		4
.L_31:
        /*00a8*/ 	.byte	0x04, 0x36
        /*00aa*/ 	.short	(.L_33 - .L_32)
.L_32:
        /*00ac*/ 	.word	0x00000008
.L_33:


//--------------------- .nv.callgraph             --------------------------
	.section	.nv.callgraph,"",@"SHT_CUDA_CALLGRAPH"
	.align	4
	.sectionentsize	8
	.align		4
        /*0000*/ 	.word	0x00000000
	.align		4
        /*0004*/ 	.word	0xffffffff
	.align		4
        /*0008*/ 	.word	0x00000000
	.align		4
        /*000c*/ 	.word	0xfffffffe
	.align		4
        /*0010*/ 	.word	0x00000000
	.align		4
        /*0014*/ 	.word	0xfffffffd
	.align		4
        /*0018*/ 	.word	0x00000000
	.align		4
        /*001c*/ 	.word	0xfffffffc


//--------------------- .nv.constant4             --------------------------
	.section	.nv.constant4,"a",@progbits
	.align	8
	.align		8
.nv.constant4:
        /*0000*/ 	.dword	_$_str
	.align		8
        /*0008*/ 	.dword	_$_str_$_2


//--------------------- .text.triton_poi_fused__native_batch_norm_legit_no_training_silu_20 --------------------------
	.section	.text.triton_poi_fused__native_batch_norm_legit_no_training_silu_20,"ax",@progbits
	.align	128
        .global         triton_poi_fused__native_batch_norm_legit_no_training_silu_20
        .type           triton_poi_fused__native_batch_norm_legit_no_training_silu_20,@function
        .size           triton_poi_fused__native_batch_norm_legit_no_training_silu_20,(.L_x_1 - triton_poi_fused__native_batch_norm_legit_no_training_silu_20)
        .other          triton_poi_fused__native_batch_norm_legit_no_training_silu_20,@"STO_CUDA_ENTRY STV_DEFAULT"
triton_poi_fused__native_batch_norm_legit_no_training_silu_20:
.text.triton_poi_fused__native_batch_norm_legit_no_training_silu_20:
[----:B------:R-:W-:Y:S01]  /*0000*/  LDC R1, c[0x0][0x28] ;  /* 0x00000a00ff017b82 */ /* 0x000fe20000000800 */
[----:B------:R-:W1:Y:S07]  /*0010*/  S2R R0, SR_TID.X ;  /* 0x0000000000007919 */ /* 0x000e6e0000002100 */
[----:B------:R-:W2:Y:S01]  /*0020*/  LDC.64 R4, c[0x0][0x228] ;  /* 0x00008a00ff047b82 */ /* 0x000ea20000000a00 */
[----:B------:R-:W-:Y:S01]  /*0030*/  ULDC.64 UR4, c[0x0][0x208] ;  /* 0x0000820000047ab9 */ /* 0x000fe20000000a00 */
[----:B------:R-:W3:Y:S06]  /*0040*/  S2R R7, SR_CTAID.X ;  /* 0x0000000000077919 */ /* 0x000eec0000002500 */
[----:B------:R-:W4:Y:S08]  /*0050*/  LDC.64 R12, c[0x0][0x220] ;  /* 0x00008800ff0c7b82 */ /* 0x000f300000000a00 */
[----:B------:R-:W5:Y:S08]  /*0060*/  LDC.64 R28, c[0x0][0x218] ;  /* 0x00008600ff1c7b82 */ /* 0x000f700000000a00 */
[----:B------:R-:W5:Y:S01]  /*0070*/  LDC.64 R20, c[0x0][0x230] ;  /* 0x00008c00ff147b82 */ /* 0x000f620000000a00 */
[----:B-1----:R-:W-:-:S07]  /*0080*/  SHF.L.U32 R0, R0, 0x2, RZ ;  /* 0x0000000200007819 */ /* 0x002fce00000006ff */
[----:B------:R-:W1:Y:S01]  /*0090*/  LDC.64 R24, c[0x0][0x238] ;  /* 0x00008e00ff187b82 */ /* 0x000e620000000a00 */
[----:B---3--:R-:W-:Y:S02]  /*00a0*/  SHF.R.S32.HI R3, RZ, 0x15, R7 ;  /* 0x00000015ff037819 */ /* 0x008fe40000011407 */
[----:B------:R-:W-:Y:S02]  /*00b0*/  LOP3.LUT R0, R0, 0x1fc, RZ, 0xc0, !PT ;  /* 0x000001fc00007812 */ /* 0x000fe400078ec0ff */
[----:B------:R-:W-:Y:S02]  /*00c0*/  SGXT R3, R3, 0x1 ;  /* 0x000000010303781a */ /* 0x000fe40000000200 */
[----:B------:R-:W-:-:S04]  /*00d0*/  LEA R0, R7, R0, 0xa ;  /* 0x0000000007007211 */ /* 0x000fc800078e50ff */
[----:B------:R-:W-:-:S04]  /*00e0*/  LEA.HI R3, R3, R0, RZ, 0x7 ;  /* 0x0000000003037211 */ /* 0x000fc800078f38ff */
[----:B------:R-:W-:-:S04]  /*00f0*/  LOP3.LUT R3, R3, 0xffffff80, RZ, 0xc0, !PT ;  /* 0xffffff8003037812 */ /* 0x000fc800078ec0ff */
[----:B------:R-:W-:-:S05]  /*0100*/  IADD3 R3, R0, -R3, RZ ;  /* 0x8000000300037210 */ /* 0x000fca0007ffe0ff */
[----:B--2---:R-:W-:-:S06]  /*0110*/  IMAD.WIDE R4, R3, 0x4, R4 ;  /* 0x0000000403047825 */ /* 0x004fcc00078e0204 */
[----:B------:R-:W2:Y:S01]  /*0120*/  LDG.E.EL.128 R4, desc[UR4][R4.64] ;  /* 0x0000000404047981 */ /* 0x000ea2000c2e1d00 */
[----:B----4-:R-:W-:-:S04]  /*0130*/  IMAD.WIDE R12, R3, 0x4, R12 ;  /* 0x00000004030c7825 */ /* 0x010fc800078e020c */
[----:B-----5:R-:W-:Y:S02]  /*0140*/  IMAD.WIDE R28, R0, 0x4, R28 ;  /* 0x00000004001c7825 */ /* 0x020fe400078e021c */
[----:B------:R-:W3:Y:S04]  /*0150*/  LDG.E.EL.128 R12, desc[UR4][R12.64] ;  /* 0x000000040c0c7981 */ /* 0x000ee8000c2e1d00 */
[----:B------:R-:W3:Y:S01]  /*0160*/  LDG.E.128 R16, desc[UR4][R28.64] ;  /* 0x000000041c107981 */ /* 0x000ee2000c1e1d00 */
[----:B0-----:R-:W-:-:S04]  /*0170*/  IMAD.WIDE R20, R3, 0x4, R20 ;  /* 0x0000000403147825 */ /* 0x001fc800078e0214 */
[----:B-1----:R-:W-:-:S06]  /*0180*/  IMAD.WIDE R24, R3, 0x4, R24 ;  /* 0x0000000403187825 */ /* 0x002fcc00078e0218 */
[----:B------:R-:W4:Y:S01]  /*0190*/  LDG.E.EL.128 R24, desc[UR4][R24.64] ;  /* 0x0000000418187981 */ /* 0x000f22000c2e1d00 */
[----:B--2---:R-:W-:-:S04]  /*01a0*/  FADD R2, R4, 0.0010000000474974513054 ;  /* 0x3a83126f04027421 */ /* 0x004fc80000000000 */
[----:B------:R0:W1:Y:S02]  /*01b0*/  MUFU.SQRT R8, R2 ;  /* 0x0000000200087308 */ /* 0x0000640000002000 */
[----:B0-----:R-:W-:Y:S01]  /*01c0*/  HFMA2.MMA R2, -RZ, RZ, 1.625, 0 ;  /* 0x3e800000ff027435 */ /* 0x001fe200000001ff */
[C---:B-1----:R-:W-:Y:S02]  /*01d0*/  FSETP.GT.AND P0, PT, R8.reuse, 8.50705917302346158658e+37, PT ;  /* 0x7e8000000800780b */ /* 0x042fe40003f04000 */
[----:B------:R-:W-:-:S11]  /*01e0*/  FSETP.GEU.AND P1, PT, R8, 1.175494350822287508e-38, PT ;  /* 0x008000000800780b */ /* 0x000fd60003f2e000 */
[----:B------:R-:W-:-:S04]  /*01f0*/  @P0 FMUL R8, R8, 0.25 ;  /* 0x3e80000008080820 */ /* 0x000fc80000400000 */
[----:B------:R-:W-:-:S04]  /*0200*/  @!P1 FMUL R8, R8, 16777216 ;  /* 0x4b80000008089820 */ /* 0x000fc80000400000 */
[----:B------:R0:W1:Y:S01]  /*0210*/  MUFU.RCP R4, R8 ;  /* 0x0000000800047308 */ /* 0x0000620000001000 */
[----:B------:R-:W-:Y:S01]  /*0220*/  FSEL R23, R2, 1, P0 ;  /* 0x3f80000002177808 */ /* 0x000fe20000000000 */
[----:B0-----:R-:W2:Y:S04]  /*0230*/  LDG.E.128 R8, desc[UR4][R28.64+0x800] ;  /* 0x000800041c087981 */ /* 0x001ea8000c1e1d00 */
[----:B------:R-:W-:-:S04]  /*0240*/  @!P1 FMUL R23, R23, 16777216 ;  /* 0x4b80000017179820 */ /* 0x000fc80000400000 */
[----:B-1----:R-:W-:Y:S02]  /*0250*/  FMUL R3, R4, R23 ;  /* 0x0000001704037220 */ /* 0x002fe40000400000 */
[----:B------:R-:W4:Y:S01]  /*0260*/  LDG.E.EL.128 R20, desc[UR4][R20.64] ;  /* 0x0000000414147981 */ /* 0x000f22000c2e1d00 */
[----:B------:R-:W-:Y:S01]  /*0270*/  FADD R5, R5, 0.0010000000474974513054 ;  /* 0x3a83126f05057421 */ /* 0x000fe20000000000 */
[----:B------:R-:W-:-:S05]  /*0280*/  FADD R6, R6, 0.0010000000474974513054 ;  /* 0x3a83126f06067421 */ /* 0x000fca0000000000 */
[----:B------:R-:W0:Y:S08]  /*0290*/  MUFU.SQRT R5, R5 ;  /* 0x0000000500057308 */ /* 0x000e300000002000 */
[----:B------:R-:W1:Y:S01]  /*02a0*/  MUFU.SQRT R6, R6 ;  /* 0x0000000600067308 */ /* 0x000e620000002000 */
[----:B------:R-:W-:Y:S01]  /*02b0*/  FADD R4, R7, 0.0010000000474974513054 ;  /* 0x3a83126f07047421 */ /* 0x000fe20000000000 */
[----:B0-----:R-:W-:-:S06]  /*02c0*/  FSETP.GT.AND P0, PT, R5, 8.50705917302346158658e+37, PT ;  /* 0x7e8000000500780b */ /* 0x001fcc0003f04000 */
[----:B------:R-:W0:Y:S01]  /*02d0*/  MUFU.SQRT R4, R4 ;  /* 0x0000000400047308 */ /* 0x000e220000002000 */
[C---:B------:R-:W-:Y:S02]  /*02e0*/  FSETP.GEU.AND P3, PT, R5.reuse, 1.175494350822287508e-38, PT ;  /* 0x008000000500780b */ /* 0x040fe40003f6e000 */
[C---:B-1----:R-:W-:Y:S02]  /*02f0*/  FSETP.GT.AND P1, PT, R6.reuse, 8.50705917302346158658e+37, PT ;  /* 0x7e8000000600780b */ /* 0x042fe40003f24000 */
[----:B------:R-:W-:Y:S02]  /*0300*/  FSETP.GEU.AND P4, PT, R6, 1.175494350822287508e-38, PT ;  /* 0x008000000600780b */ /* 0x000fe40003f8e000 */
[----:B------:R-:W-:Y:S01]  /*0310*/  @P0 FMUL R5, R5, 0.25 ;  /* 0x3e80000005050820 */ /* 0x000fe20000400000 */
[----:B0-----:R-:W-:-:S06]  /*0320*/  FSETP.GT.AND P2, PT, R4, 8.50705917302346158658e+37, PT ;  /* 0x7e8000000400780b */ /* 0x001fcc0003f44000 */
[----:B------:R-:W-:Y:S02]  /*0330*/  @!P3 FMUL R5, R5, 16777216 ;  /* 0x4b8000000505b820 */ /* 0x000fe40000400000 */
[----:B------:R-:W-:Y:S02]  /*0340*/  @P1 FMUL R6, R6, 0.25 ;  /* 0x3e80000006061820 */ /* 0x000fe40000400000 */
[----:B------:R0:W1:Y:S02]  /*0350*/  MUFU.RCP R7, R5 ;  /* 0x0000000500077308 */ /* 0x0000640000001000 */
[----:B------:R-:W-:Y:S01]  /*0360*/  @!P4 FMUL R6, R6, 16777216 ;  /* 0x4b8000000606c820 */ /* 0x000fe20000400000 */
[----:B------:R-:W-:Y:S01]  /*0370*/  FSETP.GEU.AND P5, PT, R4, 1.175494350822287508e-38, PT ;  /* 0x008000000400780b */ /* 0x000fe20003fae000 */
[----:B---3--:R-:W-:Y:S01]  /*0380*/  FADD R16, R16, -R12 ;  /* 0x8000000c10107221 */ /* 0x008fe20000000000 */
[----:B------:R-:W-:Y:S01]  /*0390*/  @P2 FMUL R4, R4, 0.25 ;  /* 0x3e80000004042820 */ /* 0x000fe20000400000 */
[----:B0-----:R-:W-:-:S05]  /*03a0*/  FSEL R5, R2, 1, P1 ;  /* 0x3f80000002057808 */ /* 0x001fca0000800000 */
[----:B------:R-:W-:-:S05]  /*03b0*/  @!P4 FMUL R5, R5, 16777216 ;  /* 0x4b8000000505c820 */ /* 0x000fca0000400000 */
[----:B------:R-:W-:-:S06]  /*03c0*/  @!P5 FMUL R4, R4, 16777216 ;  /* 0x4b8000000404d820 */ /* 0x000fcc0000400000 */
[----:B------:R-:W-:Y:S01]  /*03d0*/  MUFU.RCP R4, R4 ;  /* 0x0000000400047308 */ /* 0x000fe20000001000 */
[----:B------:R-:W-:Y:S01]  /*03e0*/  FADD R19, R19, -R15 ;  /* 0x8000000f13137221 */ /* 0x000fe20000000000 */
[----:B--2---:R-:W-:-:S04]  /*03f0*/  FADD R8, R8, -R12 ;  /* 0x8000000c08087221 */ /* 0x004fc80000000000 */
[-C--:B------:R-:W-:Y:S02]  /*0400*/  FMUL R29, R8, R3.reuse ;  /* 0x00000003081d7220 */ /* 0x080fe40000400000 */
[----:B------:R-:W0:Y:S01]  /*0410*/  MUFU.RCP R8, R6 ;  /* 0x0000000600087308 */ /* 0x000e220000001000 */
[----:B------:R-:W-:Y:S01]  /*0420*/  FSEL R12, R2, 1, P0 ;  /* 0x3f800000020c7808 */ /* 0x000fe20000000000 */
[----:B------:R-:W-:-:S04]  /*0430*/  FMUL R3, R16, R3 ;  /* 0x0000000310037220 */ /* 0x000fc80000400000 */
[----:B------:R-:W-:Y:S01]  /*0440*/  @!P3 FMUL R12, R12, 16777216 ;  /* 0x4b8000000c0cb820 */ /* 0x000fe20000400000 */
[----:B----4-:R-:W-:-:S03]  /*0450*/  FFMA R3, R20, R3, R24 ;  /* 0x0000000314037223 */ /* 0x010fc60000000018 */
[----:B-1----:R-:W-:Y:S01]  /*0460*/  FMUL R7, R7, R12 ;  /* 0x0000000c07077220 */ /* 0x002fe20000400000 */
[----:B------:R-:W-:Y:S01]  /*0470*/  FADD R12, R17, -R13 ;  /* 0x8000000d110c7221 */ /* 0x000fe20000000000 */
[----:B------:R-:W-:Y:S01]  /*0480*/  FADD R17, R18, -R14 ;  /* 0x8000000e12117221 */ /* 0x000fe20000000000 */
[----:B------:R-:W-:Y:S01]  /*0490*/  FADD R16, RZ, -R3 ;  /* 0x80000003ff107221 */ /* 0x000fe20000000000 */
[----:B0-----:R-:W-:-:S03]  /*04a0*/  FMUL R8, R8, R5 ;  /* 0x0000000508087220 */ /* 0x001fc60000400000 */
[----:B------:R-:W-:Y:S01]  /*04b0*/  FMUL R16, R16, 1.4426950216293334961 ;  /* 0x3fb8aa3b10107820 */ /* 0x000fe20000400000 */
[----:B------:R-:W-:Y:S01]  /*04c0*/  FMUL R17, R17, R8 ;  /* 0x0000000811117220 */ /* 0x000fe20000400000 */
[----:B------:R-:W-:Y:S01]  /*04d0*/  FFMA R20, R20, R29, R24 ;  /* 0x0000001d14147223 */ /* 0x000fe20000000018 */
[----:B------:R-:W-:Y:S02]  /*04e0*/  FSEL R29, R2, 1, P2 ;  /* 0x3f800000021d7808 */ /* 0x000fe40001000000 */
[----:B------:R-:W-:Y:S01]  /*04f0*/  FFMA R6, R22, R17, R26 ;  /* 0x0000001116067223 */ /* 0x000fe2000000001a */
[----:B------:R-:W-:Y:S01]  /*0500*/  FADD R17, R10, -R14 ;  /* 0x8000000e0a117221 */ /* 0x000fe20000000000 */
[----:B------:R-:W-:Y:S01]  /*0510*/  FSETP.GEU.AND P3, PT, R16, -126, PT ;  /* 0xc2fc00001000780b */ /* 0x000fe20003f6e000 */
[----:B------:R-:W-:Y:S01]  /*0520*/  FADD R10, R9, -R13 ;  /* 0x8000000d090a7221 */ /* 0x000fe20000000000 */
[----:B------:R-:W-:Y:S01]  /*0530*/  FMUL R12, R12, R7 ;  /* 0x000000070c0c7220 */ /* 0x000fe20000400000 */
[----:B------:R-:W-:-:S02]  /*0540*/  @!P5 FMUL R29, R29, 16777216 ;  /* 0x4b8000001d1dd820 */ /* 0x000fc40000400000 */
[----:B------:R-:W-:Y:S01]  /*0550*/  FMUL R10, R10, R7 ;  /* 0x000000070a0a7220 */ /* 0x000fe20000400000 */
[----:B------:R-:W-:Y:S01]  /*0560*/  FFMA R5, R21, R12, R25 ;  /* 0x0000000c15057223 */ /* 0x000fe20000000019 */
[----:B------:R-:W-:Y:S01]  /*0570*/  FADD R7, RZ, -R20 ;  /* 0x80000014ff077221 */ /* 0x000fe20000000000 */
[----:B------:R-:W-:Y:S01]  /*0580*/  FMUL R4, R4, R29 ;  /* 0x0000001d04047220 */ /* 0x000fe20000400000 */
[----:B------:R-:W-:Y:S01]  /*0590*/  FADD R11, R11, -R15 ;  /* 0x8000000f0b0b7221 */ /* 0x000fe20000000000 */
[----:B------:R-:W-:Y:S01]  /*05a0*/  FFMA R21, R21, R10, R25 ;  /* 0x0000000a15157223 */ /* 0x000fe20000000019 */
[----:B------:R-:W-:Y:S01]  /*05b0*/  FMUL R10, R7, 1.4426950216293334961 ;  /* 0x3fb8aa3b070a7820 */ /* 0x000fe20000400000 */
[----:B------:R-:W-:Y:S01]  /*05c0*/  FMUL R17, R17, R8 ;  /* 0x0000000811117220 */ /* 0x000fe20000400000 */
[-C--:B------:R-:W-:Y:S01]  /*05d0*/  FMUL R8, R11, R4.reuse ;  /* 0x000000040b087220 */ /* 0x080fe20000400000 */
[----:B------:R-:W-:Y:S01]  /*05e0*/  FADD R7, RZ, -R21 ;  /* 0x80000015ff077221 */ /* 0x000fe20000000000 */
[----:B------:R-:W-:Y:S01]  /*05f0*/  @!P3 FMUL R16, R16, 0.5 ;  /* 0x3f0000001010b820 */ /* 0x000fe20000400000 */
[----:B------:R-:W-:-:S02]  /*0600*/  FMUL R4, R19, R4 ;  /* 0x0000000413047220 */ /* 0x000fc40000400000 */
[----:B------:R-:W-:Y:S02]  /*0610*/  FMUL R13, R7, 1.4426950216293334961 ;  /* 0x3fb8aa3b070d7820 */ /* 0x000fe40000400000 */
[C---:B------:R-:W-:Y:S01]  /*0620*/  FFMA R7, R23.reuse, R4, R27 ;  /* 0x0000000417077223 */ /* 0x040fe2000000001b */
[----:B------:R-:W-:Y:S01]  /*0630*/  FADD R14, RZ, -R6 ;  /* 0x80000006ff0e7221 */ /* 0x000fe20000000000 */
[----:B------:R-:W0:Y:S01]  /*0640*/  MUFU.EX2 R16, R16 ;  /* 0x0000001000107308 */ /* 0x000e220000000800 */
[----:B------:R-:W-:Y:S01]  /*0650*/  FADD R12, RZ, -R5 ;  /* 0x80000005ff0c7221 */ /* 0x000fe20000000000 */
[----:B------:R-:W-:Y:S01]  /*0660*/  FFMA R22, R22, R17, R26 ;  /* 0x0000001116167223 */ /* 0x000fe2000000001a */
[----:B------:R-:W-:Y:S01]  /*0670*/  FADD R4, RZ, -R7 ;  /* 0x80000007ff047221 */ /* 0x000fe20000000000 */
[----:B------:R-:W-:Y:S01]  /*0680*/  FFMA R23, R23, R8, R27 ;  /* 0x0000000817177223 */ /* 0x000fe2000000001b */
[----:B------:R-:W-:Y:S01]  /*0690*/  FMUL R9, R14, 1.4426950216293334961 ;  /* 0x3fb8aa3b0e097820 */ /* 0x000fe20000400000 */
[----:B------:R-:W-:Y:S01]  /*06a0*/  FMUL R12, R12, 1.4426950216293334961 ;  /* 0x3fb8aa3b0c0c7820 */ /* 0x000fe20000400000 */
[----:B------:R-:W-:Y:S01]  /*06b0*/  FADD R11, RZ, -R22 ;  /* 0x80000016ff0b7221 */ /* 0x000fe20000000000 */
[----:B------:R-:W-:Y:S01]  /*06c0*/  FMUL R8, R4, 1.4426950216293334961 ;  /* 0x3fb8aa3b04087820 */ /* 0x000fe20000400000 */
[----:B------:R-:W-:Y:S01]  /*06d0*/  FADD R4, RZ, -R23 ;  /* 0x80000017ff047221 */ /* 0x000fe20000000000 */
[----:B------:R-:W-:Y:S01]  /*06e0*/  FSETP.GEU.AND P5, PT, R9, -126, PT ;  /* 0xc2fc00000900780b */ /* 0x000fe20003fae000 */
[----:B------:R-:W-:Y:S01]  /*06f0*/  FMUL R11, R11, 1.4426950216293334961 ;  /* 0x3fb8aa3b0b0b7820 */ /* 0x000fe20000400000 */
[----:B------:R-:W-:Y:S01]  /*0700*/  FSETP.GEU.AND P4, PT, R12, -126, PT ;  /* 0xc2fc00000c00780b */ /* 0x000fe20003f8e000 */
[----:B------:R-:W-:Y:S01]  /*0710*/  FMUL R15, R4, 1.4426950216293334961 ;  /* 0x3fb8aa3b040f7820 */ /* 0x000fe20000400000 */
[----:B------:R-:W-:Y:S01]  /*0720*/  FSETP.GEU.AND P0, PT, R13, -126, PT ;  /* 0xc2fc00000d00780b */ /* 0x000fe20003f0e000 */
[----:B0-----:R-:W-:Y:S01]  /*0730*/  @!P3 FMUL R16, R16, R16 ;  /* 0x000000101010b220 */ /* 0x001fe20000400000 */
[----:B------:R-:W-:-:S02]  /*0740*/  FSETP.GEU.AND P6, PT, R10, -126, PT ;  /* 0xc2fc00000a00780b */ /* 0x000fc40003fce000 */
[----:B------:R-:W-:Y:S02]  /*0750*/  FSETP.GEU.AND P2, PT, R8, -126, PT ;  /* 0xc2fc00000800780b */ /* 0x000fe40003f4e000 */
[----:B------:R-:W-:Y:S02]  /*0760*/  FSETP.GEU.AND P1, PT, R11, -126, PT ;  /* 0xc2fc00000b00780b */ /* 0x000fe40003f2e000 */
[----:B------:R-:W-:Y:S01]  /*0770*/  FSETP.GEU.AND P3, PT, R15, -126, PT ;  /* 0xc2fc00000f00780b */ /* 0x000fe20003f6e000 */
[----:B------:R-:W-:Y:S02]  /*0780*/  @!P5 FMUL R9, R9, 0.5 ;  /* 0x3f0000000909d820 */ /* 0x000fe40000400000 */
[----:B------:R-:W-:Y:S02]  /*0790*/  @!P4 FMUL R12, R12, 0.5 ;  /* 0x3f0000000c0cc820 */ /* 0x000fe40000400000 */
[----:B------:R-:W-:Y:S02]  /*07a0*/  @!P0 FMUL R13, R13, 0.5 ;  /* 0x3f0000000d0d8820 */ /* 0x000fe40000400000 */
[----:B------:R-:W-:Y:S01]  /*07b0*/  @!P6 FMUL R10, R10, 0.5 ;  /* 0x3f0000000a0ae820 */ /* 0x000fe20000400000 */
[----:B------:R-:W0:Y:S01]  /*07c0*/  MUFU.EX2 R9, R9 ;  /* 0x0000000900097308 */ /* 0x000e220000000800 */
[----:B------:R-:W-:-:S02]  /*07d0*/  @!P2 FMUL R8, R8, 0.5 ;  /* 0x3f0000000808a820 */ /* 0x000fc40000400000 */
[----:B------:R-:W-:Y:S02]  /*07e0*/  @!P1 FMUL R11, R11, 0.5 ;  /* 0x3f0000000b0b9820 */ /* 0x000fe40000400000 */
[----:B------:R-:W-:-:S03]  /*07f0*/  @!P3 FMUL R15, R15, 0.5 ;  /* 0x3f0000000f0fb820 */ /* 0x000fc60000400000 */
[----:B------:R-:W1:Y:S08]  /*0800*/  MUFU.EX2 R12, R12 ;  /* 0x0000000c000c7308 */ /* 0x000e700000000800 */
[----:B------:R-:W2:Y:S08]  /*0810*/  MUFU.EX2 R13, R13 ;  /* 0x0000000d000d7308 */ /* 0x000eb00000000800 */
[----:B------:R-:W3:Y:S01]  /*0820*/  MUFU.EX2 R14, R11 ;  /* 0x0000000b000e7308 */ /* 0x000ee20000000800 */
[----:B------:R-:W-:-:S07]  /*0830*/  FADD R4, R16, 1 ;  /* 0x3f80000010047421 */ /* 0x000fce0000000000 */
[----:B------:R-:W4:Y:S08]  /*0840*/  MUFU.EX2 R10, R10 ;  /* 0x0000000a000a7308 */ /* 0x000f300000000800 */
[----:B------:R-:W5:Y:S08]  /*0850*/  MUFU.EX2 R8, R8 ;  /* 0x0000000800087308 */ /* 0x000f700000000800 */
[----:B------:R-:W5:Y:S01]  /*0860*/  MUFU.EX2 R15, R15 ;  /* 0x0000000f000f7308 */ /* 0x000f620000000800 */
[----:B0-----:R-:W-:Y:S01]  /*0870*/  @!P5 FMUL R9, R9, R9 ;  /* 0x000000090909d220 */ /* 0x001fe20000400000 */
[----:B-1----:R-:W-:Y:S01]  /*0880*/  @!P4 FMUL R12, R12, R12 ;  /* 0x0000000c0c0cc220 */ /* 0x002fe20000400000 */
[----:B------:R-:W-:Y:S01]  /*0890*/  FSETP.GT.AND P4, PT, R4, 8.50705917302346158658e+37, PT ;  /* 0x7e8000000400780b */ /* 0x000fe20003f84000 */
[----:B--2---:R-:W-:Y:S01]  /*08a0*/  @!P0 FMUL R13, R13, R13 ;  /* 0x0000000d0d0d8220 */ /* 0x004fe20000400000 */
[----:B------:R-:W-:Y:S01]  /*08b0*/  FADD R9, R9, 1 ;  /* 0x3f80000009097421 */ /* 0x000fe20000000000 */
[----:B---3--:R-:W-:Y:S01]  /*08c0*/  @!P1 FMUL R14, R14, R14 ;  /* 0x0000000e0e0e9220 */ /* 0x008fe20000400000 */
[----:B------:R-:W-:Y:S01]  /*08d0*/  FADD R12, R12, 1 ;  /* 0x3f8000000c0c7421 */ /* 0x000fe20000000000 */
[----:B----4-:R-:W-:Y:S01]  /*08e0*/  @!P6 FMUL R10, R10, R10 ;  /* 0x0000000a0a0ae220 */ /* 0x010fe20000400000 */
[----:B-----5:R-:W-:Y:S01]  /*08f0*/  @!P2 FMUL R8, R8, R8 ;  /* 0x000000080808a220 */ /* 0x020fe20000400000 */
[----:B------:R-:W-:Y:S01]  /*0900*/  FADD R17, R13, 1 ;  /* 0x3f8000000d117421 */ /* 0x000fe20000000000 */
[----:B------:R-:W-:Y:S01]  /*0910*/  FADD R13, R14, 1 ;  /* 0x3f8000000e0d7421 */ /* 0x000fe20000000000 */
[----:B------:R-:W-:Y:S01]  /*0920*/  FSETP.GT.AND P6, PT, R9, 8.50705917302346158658e+37, PT ;  /* 0x7e8000000900780b */ /* 0x000fe20003fc4000 */
[----:B------:R-:W-:Y:S01]  /*0930*/  FADD R16, R10, 1 ;  /* 0x3f8000000a107421 */ /* 0x000fe20000000000 */
[----:B------:R-:W-:Y:S01]  /*0940*/  @!P3 FMUL R15, R15, R15 ;  /* 0x0000000f0f0fb220 */ /* 0x000fe20000400000 */
[----:B------:R-:W-:Y:S01]  /*0950*/  FADD R14, R8, 1 ;  /* 0x3f800000080e7421 */ /* 0x000fe20000000000 */
[----:B------:R-:W-:-:S02]  /*0960*/  FSETP.GT.AND P5, PT, R12, 8.50705917302346158658e+37, PT ;  /* 0x7e8000000c00780b */ /* 0x000fc40003fa4000 */
[----:B------:R-:W-:Y:S01]  /*0970*/  FADD R18, R15, 1 ;  /* 0x3f8000000f127421 */ /* 0x000fe20000000000 */
[----:B------:R-:W-:Y:S01]  /*0980*/  FSETP.GT.AND P0, PT, R16, 8.50705917302346158658e+37, PT ;  /* 0x7e8000001000780b */ /* 0x000fe20003f04000 */
[----:B------:R-:W-:Y:S01]  /*0990*/  @P4 FMUL R4, R4, 0.25 ;  /* 0x3e80000004044820 */ /* 0x000fe20000400000 */
[----:B------:R-:W-:Y:S02]  /*09a0*/  FSETP.GT.AND P3, PT, R13, 8.50705917302346158658e+37, PT ;  /* 0x7e8000000d00780b */ /* 0x000fe40003f64000 */
[----:B------:R-:W-:Y:S02]  /*09b0*/  FSETP.GT.AND P2, PT, R14, 8.50705917302346158658e+37, PT ;  /* 0x7e8000000e00780b */ /* 0x000fe40003f44000 */
[----:B------:R-:W-:Y:S02]  /*09c0*/  FSEL R19, R2, 1, P4 ;  /* 0x3f80000002137808 */ /* 0x000fe40002000000 */
[----:B------:R-:W-:Y:S02]  /*09d0*/  FSETP.GT.AND P1, PT, R17, 8.50705917302346158658e+37, PT ;  /* 0x7e8000001100780b */ /* 0x000fe40003f24000 */
[----:B------:R-:W-:Y:S01]  /*09e0*/  FSETP.GT.AND P4, PT, R18, 8.50705917302346158658e+37, PT ;  /* 0x7e8000001200780b */ /* 0x000fe20003f84000 */
[----:B------:R-:W-:Y:S01]  /*09f0*/  @P6 FMUL R9, R9, 0.25 ;  /* 0x3e80000009096820 */ /* 0x000fe20000400000 */
[----:B------:R-:W-:Y:S01]  /*0a00*/  @P5 FMUL R12, R12, 0.25 ;  /* 0x3e8000000c0c5820 */ /* 0x000fe20000400000 */
[----:B------:R-:W0:Y:S01]  /*0a10*/  MUFU.RCP R4, R4 ;  /* 0x0000000400047308 */ /* 0x000e220000001000 */
[----:B------:R-:W-:Y:S01]  /*0a20*/  @P0 FMUL R16, R16, 0.25 ;  /* 0x3e80000010100820 */ /* 0x000fe20000400000 */
[----:B------:R-:W-:-:S02]  /*0a30*/  @P3 FMUL R13, R13, 0.25 ;  /* 0x3e8000000d0d3820 */ /* 0x000fc40000400000 */
[----:B------:R-:W-:-:S04]  /*0a40*/  @P2 FMUL R14, R14, 0.25 ;  /* 0x3e8000000e0e2820 */ /* 0x000fc80000400000 */
[----:B------:R-:W1:Y:S01]  /*0a50*/  MUFU.RCP R10, R12 ;  /* 0x0000000c000a7308 */ /* 0x000e620000001000 */
[----:B------:R-:W-:Y:S01]  /*0a60*/  @P1 FMUL R17, R17, 0.25 ;  /* 0x3e80000011111820 */ /* 0x000fe20000400000 */
[----:B------:R-:W-:-:S06]  /*0a70*/  @P4 FMUL R18, R18, 0.25 ;  /* 0x3e80000012124820 */ /* 0x000fcc0000400000 */
[----:B------:R2:W3:Y:S02]  /*0a80*/  MUFU.RCP R11, R9 ;  /* 0x00000009000b7308 */ /* 0x0004e40000001000 */
[----:B--2---:R-:W2:Y:S06]  /*0a90*/  LDC.64 R8, c[0x0][0x210] ;  /* 0x00008400ff087b82 */ /* 0x004eac0000000a00 */
[----:B------:R-:W4:Y:S01]  /*0aa0*/  MUFU.RCP R12, R16 ;  /* 0x00000010000c7308 */ /* 0x000f220000001000 */
[C---:B------:R-:W-:Y:S02]  /*0ab0*/  FSEL R25, R2.reuse, 1, P5 ;  /* 0x3f80000002197808 */ /* 0x040fe40002800000 */
[----:B------:R-:W-:-:S05]  /*0ac0*/  FSEL R24, R2, 1, P6 ;  /* 0x3f80000002187808 */ /* 0x000fca0003000000 */
[----:B------:R5:W0:Y:S08]  /*0ad0*/  MUFU.RCP R15, R17 ;  /* 0x00000011000f7308 */ /* 0x000a300000001000 */
[----:B------:R-:W0:Y:S08]  /*0ae0*/  MUFU.RCP R13, R13 ;  /* 0x0000000d000d7308 */ /* 0x000e300000001000 */
[----:B------:R-:W2:Y:S08]  /*0af0*/  MUFU.RCP R14, R14 ;  /* 0x0000000e000e7308 */ /* 0x000eb00000001000 */
[----:B------:R-:W2:Y:S01]  /*0b00*/  MUFU.RCP R16, R18 ;  /* 0x0000001200107308 */ /* 0x000ea20000001000 */
[----:B0-----:R-:W-:Y:S01]  /*0b10*/  FMUL R4, R4, R19 ;  /* 0x0000001304047220 */ /* 0x001fe20000400000 */
[----:B-1----:R-:W-:Y:S01]  /*0b20*/  FMUL R10, R10, R25 ;  /* 0x000000190a0a7220 */ /* 0x002fe20000400000 */
[----:B---3--:R-:W-:Y:S01]  /*0b30*/  FMUL R11, R11, R24 ;  /* 0x000000180b0b7220 */ /* 0x008fe20000400000 */
[----:B-----5:R-:W-:-:S02]  /*0b40*/  FSEL R17, R2, 1, P0 ;  /* 0x3f80000002117808 */ /* 0x020fc40000000000 */
[C---:B------:R-:W-:Y:S02]  /*0b50*/  FSEL R24, R2.reuse, 1, P1 ;  /* 0x3f80000002187808 */ /* 0x040fe40000800000 */
[C---:B------:R-:W-:Y:S02]  /*0b60*/  FSEL R26, R2.reuse, 1, P3 ;  /* 0x3f800000021a7808 */ /* 0x040fe40001800000 */
[C---:B------:R-:W-:Y:S02]  /*0b70*/  FSEL R19, R2.reuse, 1, P2 ;  /* 0x3f80000002137808 */ /* 0x040fe40001000000 */
[----:B------:R-:W-:Y:S01]  /*0b80*/  FSEL R25, R2, 1, P4 ;  /* 0x3f80000002197808 */ /* 0x000fe20002000000 */
[----:B----4-:R-:W-:Y:S01]  /*0b90*/  FMUL R17, R12, R17 ;  /* 0x000000110c117220 */ /* 0x010fe20000400000 */
[----:B------:R-:W-:Y:S01]  /*0ba0*/  FMUL R2, R15, R24 ;  /* 0x000000180f027220 */ /* 0x000fe20000400000 */
[----:B------:R-:W-:Y:S01]  /*0bb0*/  FMUL R13, R13, R26 ;  /* 0x0000001a0d0d7220 */ /* 0x000fe20000400000 */
[----:B--2---:R-:W-:Y:S01]  /*0bc0*/  FMUL R14, R14, R19 ;  /* 0x000000130e0e7220 */ /* 0x004fe20000400000 */
[----:B------:R-:W-:Y:S01]  /*0bd0*/  FMUL R16, R16, R25 ;  /* 0x0000001910107220 */ /* 0x000fe20000400000 */
[----:B------:R-:W-:-:S04]  /*0be0*/  IMAD.WIDE R8, R0, 0x4, R8 ;  /* 0x0000000400087825 */ /* 0x000fc800078e0208 */
[----:B------:R-:W-:Y:S01]  /*0bf0*/  FMUL R4, R3, R4 ;  /* 0x0000000403047220 */ /* 0x000fe20000400000 */
[----:B------:R-:W-:Y:S01]  /*0c00*/  FMUL R5, R5, R10 ;  /* 0x0000000a05057220 */ /* 0x000fe20000400000 */
[----:B------:R-:W-:Y:S01]  /*0c10*/  FMUL R6, R6, R11 ;  /* 0x0000000b06067220 */ /* 0x000fe20000400000 */
[----:B------:R-:W-:Y:S01]  /*0c20*/  FMUL R20, R20, R17 ;  /* 0x0000001114147220 */ /* 0x000fe20000400000 */
[----:B------:R-:W-:Y:S01]  /*0c30*/  FMUL R21, R21, R2 ;  /* 0x0000000215157220 */ /* 0x000fe20000400000 */
[----:B------:R-:W-:Y:S01]  /*0c40*/  FMUL R22, R22, R13 ;  /* 0x0000000d16167220 */ /* 0x000fe20000400000 */
[----:B------:R-:W-:Y:S01]  /*0c50*/  FMUL R7, R7, R14 ;  /* 0x0000000e07077220 */ /* 0x000fe20000400000 */
[----:B------:R-:W-:-:S04]  /*0c60*/  FMUL R23, R23, R16 ;  /* 0x0000001017177220 */ /* 0x000fc80000400000 */
[----:B------:R-:W-:Y:S04]  /*0c70*/  STG.E.128 desc[UR4][R8.64], R4 ;  /* 0x0000000408007986 */ /* 0x000fe8000c101d04 */
[----:B------:R-:W-:Y:S01]  /*0c80*/  STG.E.128 desc[UR4][R8.64+0x800], R20 ;  /* 0x0008001408007986 */ /* 0x000fe2000c101d04 */
[----:B------:R-:W-:Y:S05]  /*0c90*/  EXIT ;  /* 0x000000000000794d */ /* 0x000fea0003800000 */
.L_x_0:
[----:B------:R-:W-:-:S00]  /*0ca0*/  BRA `(.L_x_0) ;  /* 0xfffffffc00fc7947 */ /* 0x000fc0000383ffff */
[----:B------:R-:W-:-:S00]  /*0cb0*/  NOP ;  /* 0x0000000000007918 */ /* 0x000fc00000000000 */
        /* <DEDUP_REMOVED lines=12> */
.L_x_1:


//--------------------- .nv.global.init           --------------------------
	.section	.nv.global.init,"aw",@progbits
.nv.global.init:
	.type		_$_str,@object
	.size		_$_str,(_$_str_$_2 - _$_str)
_$_str:
        /*0000*/ 	.byte	0x5f, 0x5f, 0x43, 0x55, 0x44, 0x41, 0x5f, 0x46, 0x54, 0x5a, 0x00
	.type		_$_str_$_2,@object
	.size		_$_str_$_2,(.L_1 - _$_str_$_2)
_$_str_$_2:
        /*000b*/ 	.byte	0x5f, 0x5f, 0x43, 0x55, 0x44, 0x41, 0x5f, 0x50, 0x52, 0x45, 0x43, 0x5f, 0x53, 0x51, 0x52, 0x54
        /*001b*/ 	.byte	0x00
.L_1:


//--------------------- .nv.constant0.triton_poi_fused__native_batch_norm_legit_no_training_silu_20 --------------------------
	.section	.nv.constant0.triton_poi_fused__native_batch_norm_legit_no_training_silu_20,"a",@progbits
	.sectionflags	@""
	.align	4
.nv.constant0.triton_poi_fused__native_batch_norm_legit_no_training_silu_20:
	.zero		580
